	.headerflags	@"EF_CUDA_TEXMODE_UNIFIED EF_CUDA_64BIT_ADDRESS EF_CUDA_ACCELERATORS EF_CUDA_SM90 EF_CUDA_VIRTUAL_SM(EF_CUDA_SM90)"
	.elftype	@"ET_EXEC"


//--------------------- .nv.info                  --------------------------
	.section	.nv.info,"",@"SHT_CUDA_INFO"
	.align	4


	//----- nvinfo : EIATTR_REGCOUNT
	.align		4
        /*0000*/ 	.byte	0x04, 0x2f
        /*0002*/ 	.short	(.L_3 - .L_2)
	.align		4
.L_2:
        /*0004*/ 	.word	index@(triton_poi_fused__native_batch_norm_legit_no_training_mul_relu_6)
        /*0008*/ 	.word	0x0000001c


	//----- nvinfo : EIATTR_MIN_STACK_SIZE
	.align		4
.L_3:
        /*000c*/ 	.byte	0x04, 0x12
        /*000e*/ 	.short	(.L_5 - .L_4)
	.align		4
.L_4:
        /*0010*/ 	.word	index@(triton_poi_fused__native_batch_norm_legit_no_training_mul_relu_6)
        /*0014*/ 	.word	0x00000000


	//----- nvinfo : EIATTR_FRAME_SIZE
	.align		4
.L_5:
        /*0018*/ 	.byte	0x04, 0x11
        /*001a*/ 	.short	(.L_7 - .L_6)
	.align		4
.L_6:
        /*001c*/ 	.word	index@(triton_poi_fused__native_batch_norm_legit_no_training_mul_relu_6)
        /*0020*/ 	.word	0x00000000


	//----- nvinfo : EIATTR_MIN_STACK_SIZE
	.align		4
.L_7:
        /*0024*/ 	.byte	0x04, 0x12
        /*0026*/ 	.short	(.L_9 - .L_8)
	.align		4
.L_8:
        /*0028*/ 	.word	index@(triton_poi_fused__native_batch_norm_legit_no_training_mul_relu_6)
        /*002c*/ 	.word	0x00000000
.L_9:


//--------------------- .nv.info.triton_poi_fused__native_batch_norm_legit_no_training_mul_relu_6 --------------------------
	.section	.nv.info.triton_poi_fused__native_batch_norm_legit_no_training_mul_relu_6,"",@"SHT_CUDA_INFO"
	.sectionflags	@""
	.align	4


	//----- nvinfo : EIATTR_CUDA_API_VERSION
	.align		4
        /*0000*/ 	.byte	0x04, 0x37
        /*0002*/ 	.short	(.L_11 - .L_10)
.L_10:
        /*0004*/ 	.word	0x0000007c


	//----- nvinfo : EIATTR_KPARAM_INFO
	.align		4
.L_11:
        /*0008*/ 	.byte	0x04, 0x17
        /*000a*/ 	.short	(.L_13 - .L_12)
.L_12:
        /*000c*/ 	.word	0x00000000
        /*0010*/ 	.short	0x000b
        /*0012*/ 	.short	0x0058
        /*0014*/ 	.byte	0x00, 0xf0, 0x11, 0x00


	//----- nvinfo : EIATTR_KPARAM_INFO
	.align		4
.L_13:
        /*0018*/ 	.byte	0x04, 0x17
        /*001a*/ 	.short	(.L_15 - .L_14)
.L_14:
        /*001c*/ 	.word	0x00000000
        /*0020*/ 	.short	0x000a
        /*0022*/ 	.short	0x0050
        /*0024*/ 	.byte	0x00, 0xf4, 0x21, 0x00


	//----- nvinfo : EIATTR_KPARAM_INFO
	.align		4
.L_15:
        /*0028*/ 	.byte	0x04, 0x17
        /*002a*/ 	.short	(.L_17 - .L_16)
.L_16:
        /*002c*/ 	.word	0x00000000
        /*0030*/ 	.short	0x0009
        /*0032*/ 	.short	0x0048
        /*0034*/ 	.byte	0x00, 0xf4, 0x21, 0x00


	//----- nvinfo : EIATTR_KPARAM_INFO
	.align		4
.L_17:
        /*0038*/ 	.byte	0x04, 0x17
        /*003a*/ 	.short	(.L_19 - .L_18)
.L_18:
        /*003c*/ 	.word	0x00000000
        /*0040*/ 	.short	0x0008
        /*0042*/ 	.short	0x0040
        /*0044*/ 	.byte	0x00, 0xf4, 0x21, 0x00


	//----- nvinfo : EIATTR_KPARAM_INFO
	.align		4
.L_19:
        /*0048*/ 	.byte	0x04, 0x17
        /*004a*/ 	.short	(.L_21 - .L_20)
.L_20:
        /*004c*/ 	.word	0x00000000
        /*0050*/ 	.short	0x0007
        /*0052*/ 	.short	0x0038
        /*0054*/ 	.byte	0x00, 0xf4, 0x21, 0x00


	//----- nvinfo : EIATTR_KPARAM_INFO
	.align		4
.L_21:
        /*0058*/ 	.byte	0x04, 0x17
        /*005a*/ 	.short	(.L_23 - .L_22)
.L_22:
        /*005c*/ 	.word	0x00000000
        /*0060*/ 	.short	0x0006
        /*0062*/ 	.short	0x0030
        /*0064*/ 	.byte	0x00, 0xf4, 0x21, 0x00


	//----- nvinfo : EIATTR_KPARAM_INFO
	.align		4
.L_23:
        /*0068*/ 	.byte	0x04, 0x17
        /*006a*/ 	.short	(.L_25 - .L_24)
.L_24:
        /*006c*/ 	.word	0x00000000
        /*0070*/ 	.short	0x0005
        /*0072*/ 	.short	0x0028
        /*0074*/ 	.byte	0x00, 0xf4, 0x21, 0x00


	//----- nvinfo : EIATTR_KPARAM_INFO
	.align		4
.L_25:
        /*0078*/ 	.byte	0x04, 0x17
        /*007a*/ 	.short	(.L_27 - .L_26)
.L_26:
        /*007c*/ 	.word	0x00000000
        /*0080*/ 	.short	0x0004
        /*0082*/ 	.short	0x0020
        /*0084*/ 	.byte	0x00, 0xf4, 0x21, 0x00


	//----- nvinfo : EIATTR_KPARAM_INFO
	.align		4
.L_27:
        /*0088*/ 	.byte	0x04, 0x17
        /*008a*/ 	.short	(.L_29 - .L_28)
.L_28:
        /*008c*/ 	.word	0x00000000
        /*0090*/ 	.short	0x0003
        /*0092*/ 	.short	0x0018
        /*0094*/ 	.byte	0x00, 0xf4, 0x21, 0x00


	//----- nvinfo : EIATTR_KPARAM_INFO
	.align		4
.L_29:
        /*0098*/ 	.byte	0x04, 0x17
        /*009a*/ 	.short	(.L_31 - .L_30)
.L_30:
        /*009c*/ 	.word	0x00000000
        /*00a0*/ 	.short	0x0002
        /*00a2*/ 	.short	0x0010
        /*00a4*/ 	.byte	0x00, 0xf4, 0x21, 0x00


	//----- nvinfo : EIATTR_KPARAM_INFO
	.align		4
.L_31:
        /*00a8*/ 	.byte	0x04, 0x17
        /*00aa*/ 	.short	(.L_33 - .L_32)
.L_32:
        /*00ac*/ 	.word	0x00000000
        /*00b0*/ 	.short	0x0001
        /*00b2*/ 	.short	0x0008
        /*00b4*/ 	.byte	0x00, 0xf4, 0x21, 0x00


	//----- nvinfo : EIATTR_KPARAM_INFO
	.align		4
.L_33:
        /*00b8*/ 	.byte	0x04, 0x17
        /*00ba*/ 	.short	(.L_35 - .L_34)
.L_34:
        /*00bc*/ 	.word	0x00000000
        /*00c0*/ 	.short	0x0000
        /*00c2*/ 	.short	0x0000
        /*00c4*/ 	.byte	0x00, 0xf4, 0x21, 0x00


	//----- nvinfo : EIATTR_SPARSE_MMA_MASK
	.align		4
.L_35:
        /*00c8*/ 	.byte	0x03, 0x50
        /*00ca*/ 	.short	0x0000


	//----- nvinfo : EIATTR_MAXREG_COUNT
	.align		4
        /*00cc*/ 	.byte	0x03, 0x1b
        /*00ce*/ 	.short	0x00ff


	//----- nvinfo : EIATTR_EXIT_INSTR_OFFSETS
	.align		4
        /*00d0*/ 	.byte	0x04, 0x1c
        /*00d2*/ 	.short	(.L_37 - .L_36)


	//   ....[0]....
.L_36:
        /*00d4*/ 	.word	0x000004e0


	//----- nvinfo : EIATTR_REQNTID
	.align		4
.L_37:
        /*00d8*/ 	.byte	0x04, 0x10
        /*00da*/ 	.short	(.L_39 - .L_38)
.L_38:
        /*00dc*/ 	.word	0x00000080
        /*00e0*/ 	.word	0x00000001
        /*00e4*/ 	.word	0x00000001


	//----- nvinfo : EIATTR_CBANK_PARAM_SIZE
	.align		4
.L_39:
        /*00e8*/ 	.byte	0x03, 0x19
        /*00ea*/ 	.short	0x005c


	//----- nvinfo : EIATTR_PARAM_CBANK
	.align		4
        /*00ec*/ 	.byte	0x04, 0x0a
        /*00ee*/ 	.short	(.L_41 - .L_40)
	.align		4
.L_40:
        /*00f0*/ 	.word	index@(.nv.constant0.triton_poi_fused__native_batch_norm_legit_no_training_mul_relu_6)
        /*00f4*/ 	.short	0x0210
        /*00f6*/ 	.short	0x005c


	//----- nvinfo : EIATTR_SW_WAR
	.align		4
.L_41:
        /*00f8*/ 	.byte	0x04, 0x36
        /*00fa*/ 	.short	(.L_43 - .L_42)
.L_42:
        /*00fc*/ 	.word	0x00000008
.L_43:


//--------------------- .nv.callgraph             --------------------------
	.section	.nv.callgraph,"",@"SHT_CUDA_CALLGRAPH"
	.align	4
	.sectionentsize	8
	.align		4
        /*0000*/ 	.word	0x00000000
	.align		4
        /*0004*/ 	.word	0xffffffff
	.align		4
        /*0008*/ 	.word	0x00000000
	.align		4
        /*000c*/ 	.word	0xfffffffe
	.align		4
        /*0010*/ 	.word	0x00000000
	.align		4
        /*0014*/ 	.word	0xfffffffd
	.align		4
        /*0018*/ 	.word	0x00000000
	.align		4
        /*001c*/ 	.word	0xfffffffc


//--------------------- .nv.constant4             --------------------------
	.section	.nv.constant4,"a",@progbits
	.align	8
	.align		8
.nv.constant4:
        /*0000*/ 	.dword	_$_str
	.align		8
        /*0008*/ 	.dword	_$_str_$_2


//--------------------- .text.triton_poi_fused__native_batch_norm_legit_no_training_mul_relu_6 --------------------------
	.section	.text.triton_poi_fused__native_batch_norm_legit_no_training_mul_relu_6,"ax",@progbits
	.align	128
        .global         triton_poi_fused__native_batch_norm_legit_no_training_mul_relu_6
        .type           triton_poi_fused__native_batch_norm_legit_no_training_mul_relu_6,@function
        .size           triton_poi_fused__native_batch_norm_legit_no_training_mul_relu_6,(.L_x_1 - triton_poi_fused__native_batch_norm_legit_no_training_mul_relu_6)
        .other          triton_poi_fused__native_batch_norm_legit_no_training_mul_relu_6,@"STO_CUDA_ENTRY STV_DEFAULT"
triton_poi_fused__native_batch_norm_legit_no_training_mul_relu_6:
.text.triton_poi_fused__native_batch_norm_legit_no_training_mul_relu_6:
[----:B------:R-:W-:Y:S01]  /*0000*/  LDC R1, c[0x0][0x28] ;  /* 0x00000a00ff017b82 */ /* 0x000fe20000000800 */
[----:B------:R-:W1:Y:S07]  /*0010*/  S2R R0, SR_TID.X ;  /* 0x0000000000007919 */ /* 0x000e6e0000002100 */
[----:B------:R-:W2:Y:S01]  /*0020*/  LDC.64 R14, c[0x0][0x220] ;  /* 0x00008800ff0e7b82 */ /* 0x000ea20000000a00 */
[----:B------:R-:W-:Y:S01]  /*0030*/  ULDC.64 UR4, c[0x0][0x208] ;  /* 0x0000820000047ab9 */ /* 0x000fe20000000a00 */
[----:B------:R-:W3:Y:S06]  /*0040*/  S2R R3, SR_CTAID.X ;  /* 0x0000000000037919 */ /* 0x000eec0000002500 */
[----:B------:R-:W4:Y:S08]  /*0050*/  LDC.64 R20, c[0x0][0x248] ;  /* 0x00009200ff147b82 */ /* 0x000f300000000a00 */
[----:B------:R-:W5:Y:S08]  /*0060*/  LDC.64 R24, c[0x0][0x240] ;  /* 0x00009000ff187b82 */ /* 0x000f700000000a00 */
[----:B------:R-:W5:Y:S01]  /*0070*/  LDC.64 R22, c[0x0][0x238] ;  /* 0x00008e00ff167b82 */ /* 0x000f620000000a00 */
[----:B-1----:R-:W-:-:S07]  /*0080*/  LOP3.LUT R0, R0, 0x7f, RZ, 0xc0, !PT ;  /* 0x0000007f00007812 */ /* 0x002fce00078ec0ff */
[----:B------:R-:W1:Y:S01]  /*0090*/  LDC.64 R18, c[0x0][0x210] ;  /* 0x00008400ff127b82 */ /* 0x000e620000000a00 */
[----:B---3--:R-:W-:Y:S02]  /*00a0*/  SHF.R.S32.HI R2, RZ, 0x18, R3 ;  /* 0x00000018ff027819 */ /* 0x008fe40000011403 */
[----:B------:R-:W-:Y:S02]  /*00b0*/  LEA R0, R3, R0, 0x7 ;  /* 0x0000000003007211 */ /* 0x000fe400078e38ff */
[----:B------:R-:W-:-:S03]  /*00c0*/  SGXT R3, R2, 0x1 ;  /* 0x000000010203781a */ /* 0x000fc60000000200 */
[----:B------:R-:W3:Y:S01]  /*00d0*/  LDC.64 R16, c[0x0][0x218] ;  /* 0x00008600ff107b82 */ /* 0x000ee20000000a00 */
[----:B------:R-:W-:-:S04]  /*00e0*/  LEA.HI R3, R3, R0, RZ, 0xa ;  /* 0x0000000003037211 */ /* 0x000fc800078f50ff */
[----:B------:R-:W-:-:S03]  /*00f0*/  SHF.R.S32.HI R3, RZ, 0xa, R3 ;  /* 0x0000000aff037819 */ /* 0x000fc60000011403 */
[----:B------:R-:W3:Y:S01]  /*0100*/  LDC.64 R8, c[0x0][0x228] ;  /* 0x00008a00ff087b82 */ /* 0x000ee20000000a00 */
[----:B------:R-:W-:-:S04]  /*0110*/  LEA.HI R2, R3, R3, RZ, 0x2 ;  /* 0x0000000303027211 */ /* 0x000fc800078f10ff */
[----:B------:R-:W-:-:S03]  /*0120*/  LOP3.LUT R2, R2, 0xfffffffc, RZ, 0xc0, !PT ;  /* 0xfffffffc02027812 */ /* 0x000fc600078ec0ff */
[----:B------:R-:W3:Y:S01]  /*0130*/  LDC.64 R6, c[0x0][0x230] ;  /* 0x00008c00ff067b82 */ /* 0x000ee20000000a00 */
[----:B------:R-:W-:-:S05]  /*0140*/  IADD3 R13, R3, -R2, RZ ;  /* 0x80000002030d7210 */ /* 0x000fca0007ffe0ff */
[C---:B--2---:R-:W-:Y:S02]  /*0150*/  IMAD.WIDE R14, R13.reuse, 0x4, R14 ;  /* 0x000000040d0e7825 */ /* 0x044fe400078e020e */
[----:B------:R-:W2:Y:S02]  /*0160*/  LDC.64 R4, c[0x0][0x250] ;  /* 0x00009400ff047b82 */ /* 0x000ea40000000a00 */
[----:B----4-:R-:W-:Y:S01]  /*0170*/  IMAD.WIDE R20, R13, 0x4, R20 ;  /* 0x000000040d147825 */ /* 0x010fe200078e0214 */
[----:B------:R4:W2:Y:S04]  /*0180*/  LDG.E.EL R11, desc[UR4][R14.64] ;  /* 0x000000040e0b7981 */ /* 0x0008a8000c2e1900 */
[----:B------:R3:W2:Y:S01]  /*0190*/  LDG.E.EL R10, desc[UR4][R20.64] ;  /* 0x00000004140a7981 */ /* 0x0006a2000c2e1900 */
[----:B------:R-:W2:Y:S01]  /*01a0*/  LDC.64 R2, c[0x0][0x258] ;  /* 0x00009600ff027b82 */ /* 0x000ea20000000a00 */
[----:B0----5:R-:W-:-:S04]  /*01b0*/  IMAD.WIDE R22, R0, 0x4, R22 ;  /* 0x0000000400167825 */ /* 0x021fc800078e0216 */
[C---:B----4-:R-:W-:Y:S01]  /*01c0*/  IMAD.WIDE R14, R13.reuse, 0x4, R24 ;  /* 0x000000040d0e7825 */ /* 0x050fe200078e0218 */
[----:B------:R-:W4:Y:S03]  /*01d0*/  LDG.E R12, desc[UR4][R22.64] ;  /* 0x00000004160c7981 */ /* 0x000f26000c1e1900 */
[----:B-1----:R-:W-:Y:S02]  /*01e0*/  IMAD.WIDE R18, R0, 0x4, R18 ;  /* 0x0000000400127825 */ /* 0x002fe400078e0212 */
[----:B------:R-:W4:Y:S02]  /*01f0*/  LDG.E.EL R15, desc[UR4][R14.64] ;  /* 0x000000040e0f7981 */ /* 0x000f24000c2e1900 */
[C---:B---3--:R-:W-:Y:S02]  /*0200*/  IMAD.WIDE R20, R13.reuse, 0x4, R16 ;  /* 0x000000040d147825 */ /* 0x048fe400078e0210 */
[----:B------:R-:W3:Y:S02]  /*0210*/  LDG.E R16, desc[UR4][R18.64] ;  /* 0x0000000412107981 */ /* 0x000ee4000c1e1900 */
[----:B------:R-:W-:-:S02]  /*0220*/  IMAD.WIDE R8, R13, 0x4, R8 ;  /* 0x000000040d087825 */ /* 0x000fc400078e0208 */
[----:B------:R-:W3:Y:S02]  /*0230*/  LDG.E.EL R17, desc[UR4][R20.64] ;  /* 0x0000000414117981 */ /* 0x000ee4000c2e1900 */
[C---:B------:R-:W-:Y:S02]  /*0240*/  IMAD.WIDE R6, R13.reuse, 0x4, R6 ;  /* 0x000000040d067825 */ /* 0x040fe400078e0206 */
[----:B------:R0:W5:Y:S02]  /*0250*/  LDG.E.EL R8, desc[UR4][R8.64] ;  /* 0x0000000408087981 */ /* 0x000164000c2e1900 */
[C---:B--2---:R-:W-:Y:S02]  /*0260*/  IMAD.WIDE R4, R13.reuse, 0x4, R4 ;  /* 0x000000040d047825 */ /* 0x044fe400078e0204 */
[----:B------:R-:W5:Y:S02]  /*0270*/  LDG.E.EL R7, desc[UR4][R6.64] ;  /* 0x0000000406077981 */ /* 0x000f64000c2e1900 */
[----:B------:R-:W-:-:S02]  /*0280*/  IMAD.WIDE R2, R13, 0x4, R2 ;  /* 0x000000040d027825 */ /* 0x000fc400078e0202 */
[----:B------:R-:W2:Y:S04]  /*0290*/  LDG.E.EL R4, desc[UR4][R4.64] ;  /* 0x0000000404047981 */ /* 0x000ea8000c2e1900 */
[----:B------:R1:W2:Y:S01]  /*02a0*/  LDG.E.EL R13, desc[UR4][R2.64] ;  /* 0x00000004020d7981 */ /* 0x0002a2000c2e1900 */
[----:B0-----:R-:W-:Y:S01]  /*02b0*/  HFMA2.MMA R9, -RZ, RZ, 1.625, 0 ;  /* 0x3e800000ff097435 */ /* 0x001fe200000001ff */
[----:B-1----:R-:W0:Y:S02]  /*02c0*/  LDC.64 R2, c[0x0][0x260] ;  /* 0x00009800ff027b82 */ /* 0x002e240000000a00 */
[----:B0-----:R-:W-:-:S04]  /*02d0*/  IMAD.WIDE R2, R0, 0x4, R2 ;  /* 0x0000000400027825 */ /* 0x001fc800078e0202 */
[----:B------:R-:W-:Y:S01]  /*02e0*/  FADD R11, R11, 9.9999997473787516356e-06 ;  /* 0x3727c5ac0b0b7421 */ /* 0x000fe20000000000 */
[----:B------:R-:W-:-:S03]  /*02f0*/  FADD R10, R10, 9.9999997473787516356e-06 ;  /* 0x3727c5ac0a0a7421 */ /* 0x000fc60000000000 */
[----:B------:R-:W0:Y:S08]  /*0300*/  MUFU.SQRT R14, R11 ;  /* 0x0000000b000e7308 */ /* 0x000e300000002000 */
[----:B------:R-:W1:Y:S01]  /*0310*/  MUFU.SQRT R18, R10 ;  /* 0x0000000a00127308 */ /* 0x000e620000002000 */
[C---:B0-----:R-:W-:Y:S02]  /*0320*/  FSETP.GT.AND P0, PT, R14.reuse, 8.50705917302346158658e+37, PT ;  /* 0x7e8000000e00780b */ /* 0x041fe40003f04000 */
[----:B------:R-:W-:-:S02]  /*0330*/  FSETP.GEU.AND P2, PT, R14, 1.175494350822287508e-38, PT ;  /* 0x008000000e00780b */ /* 0x000fc40003f4e000 */
[C---:B-1----:R-:W-:Y:S02]  /*0340*/  FSETP.GT.AND P1, PT, R18.reuse, 8.50705917302346158658e+37, PT ;  /* 0x7e8000001200780b */ /* 0x042fe40003f24000 */
[----:B------:R-:W-:-:S07]  /*0350*/  FSETP.GEU.AND P3, PT, R18, 1.175494350822287508e-38, PT ;  /* 0x008000001200780b */ /* 0x000fce0003f6e000 */
[----:B------:R-:W-:-:S04]  /*0360*/  @P0 FMUL R14, R14, 0.25 ;  /* 0x3e8000000e0e0820 */ /* 0x000fc80000400000 */
[----:B------:R-:W-:Y:S01]  /*0370*/  @!P2 FMUL R14, R14, 16777216 ;  /* 0x4b8000000e0ea820 */ /* 0x000fe20000400000 */
[----:B------:R-:W-:-:S04]  /*0380*/  @P1 FMUL R18, R18, 0.25 ;  /* 0x3e80000012121820 */ /* 0x000fc80000400000 */
[----:B------:R-:W-:Y:S01]  /*0390*/  @!P3 FMUL R18, R18, 16777216 ;  /* 0x4b8000001212b820 */ /* 0x000fe20000400000 */
[----:B------:R-:W0:Y:S01]  /*03a0*/  MUFU.RCP R14, R14 ;  /* 0x0000000e000e7308 */ /* 0x000e220000001000 */
[----:B------:R-:W-:-:S07]  /*03b0*/  FSEL R5, R9, 1, P0 ;  /* 0x3f80000009057808 */ /* 0x000fce0000000000 */
[----:B------:R-:W1:Y:S01]  /*03c0*/  MUFU.RCP R18, R18 ;  /* 0x0000001200127308 */ /* 0x000e620000001000 */
[----:B------:R-:W-:Y:S01]  /*03d0*/  FSEL R9, R9, 1, P1 ;  /* 0x3f80000009097808 */ /* 0x000fe20000800000 */
[----:B------:R-:W-:-:S04]  /*03e0*/  @!P2 FMUL R5, R5, 16777216 ;  /* 0x4b8000000505a820 */ /* 0x000fc80000400000 */
[----:B------:R-:W-:Y:S01]  /*03f0*/  @!P3 FMUL R9, R9, 16777216 ;  /* 0x4b8000000909b820 */ /* 0x000fe20000400000 */
[----:B----4-:R-:W-:Y:S01]  /*0400*/  FADD R12, R12, -R15 ;  /* 0x8000000f0c0c7221 */ /* 0x010fe20000000000 */
[----:B0-----:R-:W-:Y:S01]  /*0410*/  FMUL R5, R14, R5 ;  /* 0x000000050e057220 */ /* 0x001fe20000400000 */
[----:B---3--:R-:W-:Y:S01]  /*0420*/  FADD R16, R16, -R17 ;  /* 0x8000001110107221 */ /* 0x008fe20000000000 */
[----:B-1----:R-:W-:-:S03]  /*0430*/  FMUL R9, R18, R9 ;  /* 0x0000000912097220 */ /* 0x002fc60000400000 */
[----:B------:R-:W-:Y:S01]  /*0440*/  FMUL R5, R5, R16 ;  /* 0x0000001005057220 */ /* 0x000fe20000400000 */
[----:B------:R-:W-:-:S03]  /*0450*/  FMUL R9, R9, R12 ;  /* 0x0000000c09097220 */ /* 0x000fc60000400000 */
[----:B-----5:R-:W-:Y:S01]  /*0460*/  FFMA R5, R8, R5, R7 ;  /* 0x0000000508057223 */ /* 0x020fe20000000007 */
[----:B--2---:R-:W-:-:S04]  /*0470*/  FFMA R4, R4, R9, R13 ;  /* 0x0000000904047223 */ /* 0x004fc8000000000d */
[C---:B------:R-:W-:Y:S02]  /*0480*/  FSETP.GEU.AND P1, PT, R5.reuse, RZ, PT ;  /* 0x000000ff0500720b */ /* 0x040fe40003f2e000 */
[C---:B------:R-:W-:Y:S02]  /*0490*/  FSETP.GEU.AND P0, PT, R4.reuse, RZ, PT ;  /* 0x000000ff0400720b */ /* 0x040fe40003f0e000 */
[----:B------:R-:W-:Y:S02]  /*04a0*/  FSEL R5, R5, RZ, P1 ;  /* 0x000000ff05057208 */ /* 0x000fe40000800000 */
[----:B------:R-:W-:-:S05]  /*04b0*/  FSEL R4, R4, RZ, P0 ;  /* 0x000000ff04047208 */ /* 0x000fca0000000000 */
[----:B------:R-:W-:-:S05]  /*04c0*/  FMUL R5, R5, R4 ;  /* 0x0000000405057220 */ /* 0x000fca0000400000 */
[----:B------:R-:W-:Y:S01]  /*04d0*/  STG.E desc[UR4][R2.64], R5 ;  /* 0x0000000502007986 */ /* 0x000fe2000c101904 */
[----:B------:R-:W-:Y:S05]  /*04e0*/  EXIT ;  /* 0x000000000000794d */ /* 0x000fea0003800000 */
.L_x_0:
[----:B------:R-:W-:-:S00]  /*04f0*/  BRA `(.L_x_0) ;  /* 0xfffffffc00fc7947 */ /* 0x000fc0000383ffff */
[----:B------:R-:W-:-:S00]  /*0500*/  NOP ;  /* 0x0000000000007918 */ /* 0x000fc00000000000 */
[----:B------:R-:W-:-:S00]  /*0510*/  NOP ;  /* 0x0000000000007918 */ /* 0x000fc00000000000 */
[----:B------:R-:W-:-:S00]  /*0520*/  NOP ;  /* 0x0000000000007918 */ /* 0x000fc00000000000 */
[----:B------:R-:W-:-:S00]  /*0530*/  NOP ;  /* 0x0000000000007918 */ /* 0x000fc00000000000 */
[----:B------:R-:W-:-:S00]  /*0540*/  NOP ;  /* 0x0000000000007918 */ /* 0x000fc00000000000 */
[----:B------:R-:W-:-:S00]  /*0550*/  NOP ;  /* 0x0000000000007918 */ /* 0x000fc00000000000 */
[----:B------:R-:W-:-:S00]  /*0560*/  NOP ;  /* 0x0000000000007918 */ /* 0x000fc00000000000 */
[----:B------:R-:W-:-:S00]  /*0570*/  NOP ;  /* 0x0000000000007918 */ /* 0x000fc00000000000 */
.L_x_1:


//--------------------- .nv.global.init           --------------------------
	.section	.nv.global.init,"aw",@progbits
.nv.global.init:
	.type		_$_str,@object
	.size		_$_str,(_$_str_$_2 - _$_str)
_$_str:
        /*0000*/ 	.byte	0x5f, 0x5f, 0x43, 0x55, 0x44, 0x41, 0x5f, 0x46, 0x54, 0x5a, 0x00
	.type		_$_str_$_2,@object
	.size		_$_str_$_2,(.L_1 - _$_str_$_2)
_$_str_$_2:
        /*000b*/ 	.byte	0x5f, 0x5f, 0x43, 0x55, 0x44, 0x41, 0x5f, 0x50, 0x52, 0x45, 0x43, 0x5f, 0x53, 0x51, 0x52, 0x54
        /*001b*/ 	.byte	0x00
.L_1:


//--------------------- .nv.constant0.triton_poi_fused__native_batch_norm_legit_no_training_mul_relu_6 --------------------------
	.section	.nv.constant0.triton_poi_fused__native_batch_norm_legit_no_training_mul_relu_6,"a",@progbits
	.sectionflags	@""
	.align	4
.nv.constant0.triton_poi_fused__native_batch_norm_legit_no_training_mul_relu_6:
	.zero		620
